//
// Generated by NVIDIA NVVM Compiler
//
// Compiler Build ID: CL-36424714
// Cuda compilation tools, release 13.0, V13.0.88
// Based on NVVM 20.0.0
//

.version 9.0
.target sm_100
.address_size 64

	// .globl	_Z17initializerKernelPdii
.extern .shared .align 16 .b8 shared_memory[];

.visible .entry _Z17initializerKernelPdii(
	.param .u64 .ptr .align 1 _Z17initializerKernelPdii_param_0,
	.param .u32 _Z17initializerKernelPdii_param_1,
	.param .u32 _Z17initializerKernelPdii_param_2
)
{
	.reg .pred 	%p<4>;
	.reg .b32 	%r<16>;
	.reg .b64 	%rd<6>;

	ld.param.u64 	%rd1, [_Z17initializerKernelPdii_param_0];
	ld.param.u32 	%r4, [_Z17initializerKernelPdii_param_1];
	ld.param.u32 	%r5, [_Z17initializerKernelPdii_param_2];
	mov.u32 	%r7, %ctaid.y;
	mov.u32 	%r8, %ntid.y;
	mov.u32 	%r9, %tid.y;
	mad.lo.s32 	%r1, %r7, %r8, %r9;
	mov.u32 	%r10, %ctaid.x;
	mov.u32 	%r11, %ntid.x;
	mov.u32 	%r12, %tid.x;
	mad.lo.s32 	%r13, %r10, %r11, %r12;
	add.s32 	%r14, %r4, 2;
	setp.ge.u32 	%p1, %r1, %r14;
	add.s32 	%r3, %r5, 2;
	setp.ge.u32 	%p2, %r13, %r3;
	or.pred  	%p3, %p1, %p2;
	@%p3 bra 	$L__BB0_2;
	cvta.to.global.u64 	%rd2, %rd1;
	mad.lo.s32 	%r15, %r3, %r1, %r13;
	mul.wide.u32 	%rd3, %r15, 8;
	add.s64 	%rd4, %rd2, %rd3;
	mov.b64 	%rd5, 4629137466983448576;
	st.global.u64 	[%rd4], %rd5;
$L__BB0_2:
	ret;

}
	// .globl	_Z27fixBoundaryConditionKernel1Pdii
.visible .entry _Z27fixBoundaryConditionKernel1Pdii(
	.param .u64 .ptr .align 1 _Z27fixBoundaryConditionKernel1Pdii_param_0,
	.param .u32 _Z27fixBoundaryConditionKernel1Pdii_param_1,
	.param .u32 _Z27fixBoundaryConditionKernel1Pdii_param_2
)
{
	.reg .pred 	%p<4>;
	.reg .b32 	%r<14>;
	.reg .b64 	%rd<9>;

	ld.param.u64 	%rd1, [_Z27fixBoundaryConditionKernel1Pdii_param_0];
	ld.param.u32 	%r3, [_Z27fixBoundaryConditionKernel1Pdii_param_1];
	ld.param.u32 	%r2, [_Z27fixBoundaryConditionKernel1Pdii_param_2];
	mov.u32 	%r5, %ctaid.x;
	mov.u32 	%r6, %ntid.x;
	mov.u32 	%r7, %tid.x;
	mad.lo.s32 	%r8, %r5, %r6, %r7;
	setp.eq.s32 	%p1, %r8, 0;
	add.s32 	%r9, %r3, 1;
	setp.ge.u32 	%p2, %r8, %r9;
	or.pred  	%p3, %p1, %p2;
	@%p3 bra 	$L__BB1_2;
	cvta.to.global.u64 	%rd2, %rd1;
	add.s32 	%r10, %r2, 2;
	mul.lo.s32 	%r11, %r10, %r8;
	mul.wide.u32 	%rd3, %r11, 8;
	add.s64 	%rd4, %rd2, %rd3;
	mov.b64 	%rd5, 4621819117588971520;
	st.global.u64 	[%rd4], %rd5;
	add.s32 	%r12, %r2, %r11;
	add.s32 	%r13, %r12, 1;
	mul.wide.u32 	%rd6, %r13, 8;
	add.s64 	%rd7, %rd2, %rd6;
	mov.b64 	%rd8, 4639129828656676864;
	st.global.u64 	[%rd7], %rd8;
$L__BB1_2:
	ret;

}
	// .globl	_Z27fixBoundaryConditionKernel2Pdii
.visible .entry _Z27fixBoundaryConditionKernel2Pdii(
	.param .u64 .ptr .align 1 _Z27fixBoundaryConditionKernel2Pdii_param_0,
	.param .u32 _Z27fixBoundaryConditionKernel2Pdii_param_1,
	.param .u32 _Z27fixBoundaryConditionKernel2Pdii_param_2
)
{
	.reg .pred 	%p<4>;
	.reg .b32 	%r<13>;
	.reg .b64 	%rd<9>;

	ld.param.u64 	%rd1, [_Z27fixBoundaryConditionKernel2Pdii_param_0];
	ld.param.u32 	%r2, [_Z27fixBoundaryConditionKernel2Pdii_param_1];
	ld.param.u32 	%r4, [_Z27fixBoundaryConditionKernel2Pdii_param_2];
	mov.u32 	%r5, %ctaid.x;
	mov.u32 	%r6, %ntid.x;
	mov.u32 	%r7, %tid.x;
	mad.lo.s32 	%r8, %r5, %r6, %r7;
	setp.eq.s32 	%p1, %r8, 0;
	add.s32 	%r9, %r4, 1;
	setp.ge.u32 	%p2, %r8, %r9;
	or.pred  	%p3, %p1, %p2;
	@%p3 bra 	$L__BB2_2;
	cvta.to.global.u64 	%rd2, %rd1;
	mul.wide.u32 	%rd3, %r8, 8;
	add.s64 	%rd4, %rd2, %rd3;
	mov.b64 	%rd5, 4626322717216342016;
	st.global.u64 	[%rd4], %rd5;
	add.s32 	%r10, %r4, 2;
	mad.lo.s32 	%r11, %r10, %r2, %r10;
	add.s32 	%r12, %r11, %r8;
	mul.wide.u32 	%rd6, %r12, 8;
	add.s64 	%rd7, %rd2, %rd6;
	mov.b64 	%rd8, 4636737291354636288;
	st.global.u64 	[%rd7], %rd8;
$L__BB2_2:
	ret;

}
	// .globl	_Z11main_kernelPKdPdii
.visible .entry _Z11main_kernelPKdPdii(
	.param .u64 .ptr .align 1 _Z11main_kernelPKdPdii_param_0,
	.param .u64 .ptr .align 1 _Z11main_kernelPKdPdii_param_1,
	.param .u32 _Z11main_kernelPKdPdii_param_2,
	.param .u32 _Z11main_kernelPKdPdii_param_3
)
{
	.reg .pred 	%p<8>;
	.reg .b32 	%r<30>;
	.reg .b64 	%rd<15>;
	.reg .b64 	%fd<9>;

	ld.param.u64 	%rd1, [_Z11main_kernelPKdPdii_param_0];
	ld.param.u64 	%rd2, [_Z11main_kernelPKdPdii_param_1];
	ld.param.u32 	%r4, [_Z11main_kernelPKdPdii_param_2];
	ld.param.u32 	%r6, [_Z11main_kernelPKdPdii_param_3];
	mov.u32 	%r7, %ctaid.y;
	mov.u32 	%r8, %ntid.y;
	mov.u32 	%r9, %tid.y;
	mad.lo.s32 	%r10, %r7, %r8, %r9;
	mov.u32 	%r11, %ctaid.x;
	mov.u32 	%r12, %ntid.x;
	mov.u32 	%r13, %tid.x;
	mad.lo.s32 	%r14, %r11, %r12, %r13;
	setp.eq.s32 	%p1, %r10, 0;
	add.s32 	%r15, %r4, 1;
	setp.ge.u32 	%p2, %r10, %r15;
	setp.eq.s32 	%p3, %r14, 0;
	or.pred  	%p4, %p1, %p3;
	or.pred  	%p5, %p4, %p2;
	add.s32 	%r16, %r6, 1;
	setp.ge.u32 	%p6, %r14, %r16;
	or.pred  	%p7, %p5, %p6;
	@%p7 bra 	$L__BB3_2;
	cvta.to.global.u64 	%rd3, %rd1;
	cvta.to.global.u64 	%rd4, %rd2;
	add.s32 	%r17, %r10, -1;
	add.s32 	%r18, %r6, 2;
	mul.lo.s32 	%r19, %r18, %r17;
	add.s32 	%r20, %r19, %r14;
	mul.wide.u32 	%rd5, %r20, 8;
	add.s64 	%rd6, %rd3, %rd5;
	ld.global.f64 	%fd1, [%rd6];
	shl.b32 	%r21, %r18, 1;
	add.s32 	%r22, %r19, %r21;
	add.s32 	%r23, %r22, %r14;
	mul.wide.u32 	%rd7, %r23, 8;
	add.s64 	%rd8, %rd3, %rd7;
	ld.global.f64 	%fd2, [%rd8];
	add.f64 	%fd3, %fd1, %fd2;
	add.s32 	%r24, %r20, %r18;
	add.s32 	%r25, %r24, -1;
	mul.wide.u32 	%rd9, %r25, 8;
	add.s64 	%rd10, %rd3, %rd9;
	ld.global.f64 	%fd4, [%rd10];
	add.f64 	%fd5, %fd3, %fd4;
	add.s32 	%r26, %r24, 1;
	mul.wide.u32 	%rd11, %r26, 8;
	add.s64 	%rd12, %rd3, %rd11;
	ld.global.f64 	%fd6, [%rd12];
	add.f64 	%fd7, %fd5, %fd6;
	mul.f64 	%fd8, %fd7, 0d3FD0000000000000;
	add.s32 	%r27, %r18, %r10;
	sub.s32 	%r28, %r22, %r27;
	add.s32 	%r29, %r28, %r14;
	mul.wide.u32 	%rd13, %r29, 8;
	add.s64 	%rd14, %rd4, %rd13;
	st.global.f64 	[%rd14], %fd8;
$L__BB3_2:
	ret;

}
	// .globl	_Z42calculate_max_array_and_update_temperaturePdS_S_jj
.visible .entry _Z42calculate_max_array_and_update_temperaturePdS_S_jj(
	.param .u64 .ptr .align 1 _Z42calculate_max_array_and_update_temperaturePdS_S_jj_param_0,
	.param .u64 .ptr .align 1 _Z42calculate_max_array_and_update_temperaturePdS_S_jj_param_1,
	.param .u64 .ptr .align 1 _Z42calculate_max_array_and_update_temperaturePdS_S_jj_param_2,
	.param .u32 _Z42calculate_max_array_and_update_temperaturePdS_S_jj_param_3,
	.param .u32 _Z42calculate_max_array_and_update_temperaturePdS_S_jj_param_4
)
{
	.reg .pred 	%p<21>;
	.reg .b32 	%r<29>;
	.reg .b64 	%rd<13>;
	.reg .b64 	%fd<13>;

	ld.param.u64 	%rd4, [_Z42calculate_max_array_and_update_temperaturePdS_S_jj_param_0];
	ld.param.u64 	%rd5, [_Z42calculate_max_array_and_update_temperaturePdS_S_jj_param_1];
	ld.param.u64 	%rd3, [_Z42calculate_max_array_and_update_temperaturePdS_S_jj_param_2];
	ld.param.u32 	%r14, [_Z42calculate_max_array_and_update_temperaturePdS_S_jj_param_3];
	ld.param.u32 	%r15, [_Z42calculate_max_array_and_update_temperaturePdS_S_jj_param_4];
	cvta.to.global.u64 	%rd6, %rd5;
	cvta.to.global.u64 	%rd7, %rd4;
	mov.u32 	%r1, %ctaid.x;
	mov.u32 	%r2, %ntid.x;
	mov.u32 	%r3, %tid.x;
	mad.lo.s32 	%r4, %r1, %r2, %r3;
	mov.u32 	%r5, %ctaid.y;
	mov.u32 	%r6, %ntid.y;
	mov.u32 	%r7, %tid.y;
	mad.lo.s32 	%r8, %r5, %r6, %r7;
	mad.lo.s32 	%r16, %r15, %r8, %r4;
	mad.lo.s32 	%r17, %r14, %r15, %r14;
	add.s32 	%r18, %r15, %r17;
	add.s32 	%r19, %r16, %r8;
	mad.lo.s32 	%r9, %r7, %r2, %r3;
	add.s32 	%r20, %r18, 1;
	setp.ge.u32 	%p1, %r16, %r20;
	setp.eq.s32 	%p2, %r8, 0;
	setp.eq.s32 	%p3, %r4, 0;
	or.pred  	%p4, %p2, %p3;
	or.pred  	%p5, %p4, %p1;
	setp.ge.u32 	%p6, %r8, %r14;
	or.pred  	%p7, %p6, %p5;
	setp.ge.u32 	%p8, %r4, %r15;
	or.pred  	%p9, %p8, %p7;
	mul.wide.u32 	%rd8, %r16, 8;
	add.s64 	%rd1, %rd7, %rd8;
	mul.wide.u32 	%rd9, %r19, 8;
	add.s64 	%rd2, %rd6, %rd9;
	mov.f64 	%fd12, 0dC16312CFE0000000;
	@%p9 bra 	$L__BB4_2;
	ld.global.f64 	%fd4, [%rd1];
	ld.global.f64 	%fd5, [%rd2];
	sub.f64 	%fd6, %fd4, %fd5;
	abs.f64 	%fd12, %fd6;
$L__BB4_2:
	shl.b32 	%r21, %r9, 3;
	mov.u32 	%r22, shared_memory;
	add.s32 	%r10, %r22, %r21;
	st.shared.f64 	[%r10], %fd12;
	setp.ge.u32 	%p10, %r8, %r14;
	setp.ge.u32 	%p11, %r4, %r15;
	or.pred  	%p12, %p10, %p11;
	setp.eq.s32 	%p13, %r8, 0;
	or.pred  	%p14, %p13, %p12;
	setp.eq.s32 	%p15, %r4, 0;
	or.pred  	%p16, %p15, %p14;
	@%p16 bra 	$L__BB4_4;
	ld.global.f64 	%fd7, [%rd1];
	st.global.f64 	[%rd2], %fd7;
$L__BB4_4:
	bar.sync 	0;
	mul.lo.s32 	%r28, %r2, %r6;
	setp.lt.u32 	%p17, %r28, 2;
	@%p17 bra 	$L__BB4_8;
$L__BB4_5:
	shr.u32 	%r13, %r28, 1;
	setp.ge.u32 	%p18, %r9, %r13;
	@%p18 bra 	$L__BB4_7;
	ld.shared.f64 	%fd8, [%r10];
	shl.b32 	%r23, %r13, 3;
	add.s32 	%r24, %r10, %r23;
	ld.shared.f64 	%fd9, [%r24];
	max.f64 	%fd10, %fd8, %fd9;
	st.shared.f64 	[%r10], %fd10;
$L__BB4_7:
	bar.sync 	0;
	setp.gt.u32 	%p19, %r28, 3;
	mov.u32 	%r28, %r13;
	@%p19 bra 	$L__BB4_5;
$L__BB4_8:
	or.b32  	%r25, %r7, %r3;
	setp.ne.s32 	%p20, %r25, 0;
	@%p20 bra 	$L__BB4_10;
	ld.shared.f64 	%fd11, [shared_memory];
	mov.u32 	%r26, %nctaid.x;
	mad.lo.s32 	%r27, %r5, %r26, %r1;
	cvta.to.global.u64 	%rd10, %rd3;
	mul.wide.u32 	%rd11, %r27, 8;
	add.s64 	%rd12, %rd10, %rd11;
	st.global.f64 	[%rd12], %fd11;
$L__BB4_10:
	ret;

}


// ===== COMPILED SASS (sm_100) =====

	.target	sm_100

	.elftype	@"ET_EXEC"


//--------------------- .note.nv.tkinfo           --------------------------
	.section	.note.nv.tkinfo,"",@"SHT_NOTE"
	.sectionflags	@"SHF_NOTE_NV_TKINFO"
	.tkinfo
        /*0018*/ 	.word	0x00000002
        /*0030*/ 	.string	""
        /*0030*/ 	.string	"ptxas"
        /*0030*/ 	.string	"Cuda compilation tools, release 13.0, V13.0.88"
        /*0030*/ 	.string	"Build cuda_13.0.r13.0/compiler.36424714_0"
        /*0030*/ 	.string	"-arch sm_100 -m 64 "



//--------------------- .note.nv.cuinfo           --------------------------
	.section	.note.nv.cuinfo,"",@"SHT_NOTE"
	.sectionflags	@"SHF_NOTE_NV_CUINFO"
        /*0018*/ 	.short	0x0002
        /*001a*/ 	.short	0x0064
        /*001c*/ 	.short	0x0082
	.zero		2


//--------------------- .nv.info                  --------------------------
	.section	.nv.info,"",@"SHT_CUDA_INFO"
	.align	4


	//----- nvinfo : EIATTR_REGCOUNT
	.align		4
        /*0000*/ 	.byte	0x04, 0x2f
        /*0002*/ 	.short	(.L_1 - .L_0)
	.align		4
.L_0:
        /*0004*/ 	.word	index@(_Z17initializerKernelPdii)
        /*0008*/ 	.word	0x0000000a


	//----- nvinfo : EIATTR_FRAME_SIZE
	.align		4
.L_1:
        /*000c*/ 	.byte	0x04, 0x11
        /*000e*/ 	.short	(.L_3 - .L_2)
	.align		4
.L_2:
        /*0010*/ 	.word	index@(_Z17initializerKernelPdii)
        /*0014*/ 	.word	0x00000000


	//----- nvinfo : EIATTR_REGCOUNT
	.align		4
.L_3:
        /*0018*/ 	.byte	0x04, 0x2f
        /*001a*/ 	.short	(.L_5 - .L_4)
	.align		4
.L_4:
        /*001c*/ 	.word	index@(_Z27fixBoundaryConditionKernel1Pdii)
        /*0020*/ 	.word	0x0000000c


	//----- nvinfo : EIATTR_FRAME_SIZE
	.align		4
.L_5:
        /*0024*/ 	.byte	0x04, 0x11
        /*0026*/ 	.short	(.L_7 - .L_6)
	.align		4
.L_6:
        /*0028*/ 	.word	index@(_Z27fixBoundaryConditionKernel1Pdii)
        /*002c*/ 	.word	0x00000000


	//----- nvinfo : EIATTR_REGCOUNT
	.align		4
.L_7:
        /*0030*/ 	.byte	0x04, 0x2f
        /*0032*/ 	.short	(.L_9 - .L_8)
	.align		4
.L_8:
        /*0034*/ 	.word	index@(_Z27fixBoundaryConditionKernel2Pdii)
        /*0038*/ 	.word	0x0000000c


	//----- nvinfo : EIATTR_FRAME_SIZE
	.align		4
.L_9:
        /*003c*/ 	.byte	0x04, 0x11
        /*003e*/ 	.short	(.L_11 - .L_10)
	.align		4
.L_10:
        /*0040*/ 	.word	index@(_Z27fixBoundaryConditionKernel2Pdii)
        /*0044*/ 	.word	0x00000000


	//----- nvinfo : EIATTR_REGCOUNT
	.align		4
.L_11:
        /*0048*/ 	.byte	0x04, 0x2f
        /*004a*/ 	.short	(.L_13 - .L_12)
	.align		4
.L_12:
        /*004c*/ 	.word	index@(_Z11main_kernelPKdPdii)
        /*0050*/ 	.word	0x00000014


	//----- nvinfo : EIATTR_FRAME_SIZE
	.align		4
.L_13:
        /*0054*/ 	.byte	0x04, 0x11
        /*0056*/ 	.short	(.L_15 - .L_14)
	.align		4
.L_14:
        /*0058*/ 	.word	index@(_Z11main_kernelPKdPdii)
        /*005c*/ 	.word	0x00000000


	//----- nvinfo : EIATTR_REGCOUNT
	.align		4
.L_15:
        /*0060*/ 	.byte	0x04, 0x2f
        /*0062*/ 	.short	(.L_17 - .L_16)
	.align		4
.L_16:
        /*0064*/ 	.word	index@(_Z42calculate_max_array_and_update_temperaturePdS_S_jj)
        /*0068*/ 	.word	0x00000012


	//----- nvinfo : EIATTR_FRAME_SIZE
	.align		4
.L_17:
        /*006c*/ 	.byte	0x04, 0x11
        /*006e*/ 	.short	(.L_19 - .L_18)
	.align		4
.L_18:
        /*0070*/ 	.word	index@(_Z42calculate_max_array_and_update_temperaturePdS_S_jj)
        /*0074*/ 	.word	0x00000000


	//----- nvinfo : EIATTR_MIN_STACK_SIZE
	.align		4
.L_19:
        /*0078*/ 	.byte	0x04, 0x12
        /*007a*/ 	.short	(.L_21 - .L_20)
	.align		4
.L_20:
        /*007c*/ 	.word	index@(_Z42calculate_max_array_and_update_temperaturePdS_S_jj)
        /*0080*/ 	.word	0x00000000


	//----- nvinfo : EIATTR_MIN_STACK_SIZE
	.align		4
.L_21:
        /*0084*/ 	.byte	0x04, 0x12
        /*0086*/ 	.short	(.L_23 - .L_22)
	.align		4
.L_22:
        /*0088*/ 	.word	index@(_Z11main_kernelPKdPdii)
        /*008c*/ 	.word	0x00000000


	//----- nvinfo : EIATTR_MIN_STACK_SIZE
	.align		4
.L_23:
        /*0090*/ 	.byte	0x04, 0x12
        /*0092*/ 	.short	(.L_25 - .L_24)
	.align		4
.L_24:
        /*0094*/ 	.word	index@(_Z27fixBoundaryConditionKernel2Pdii)
        /*0098*/ 	.word	0x00000000


	//----- nvinfo : EIATTR_MIN_STACK_SIZE
	.align		4
.L_25:
        /*009c*/ 	.byte	0x04, 0x12
        /*009e*/ 	.short	(.L_27 - .L_26)
	.align		4
.L_26:
        /*00a0*/ 	.word	index@(_Z27fixBoundaryConditionKernel1Pdii)
        /*00a4*/ 	.word	0x00000000


	//----- nvinfo : EIATTR_MIN_STACK_SIZE
	.align		4
.L_27:
        /*00a8*/ 	.byte	0x04, 0x12
        /*00aa*/ 	.short	(.L_29 - .L_28)
	.align		4
.L_28:
        /*00ac*/ 	.word	index@(_Z17initializerKernelPdii)
        /*00b0*/ 	.word	0x00000000
.L_29:


//--------------------- .nv.compat                --------------------------
	.section	.nv.compat,"",@"SHT_CUDA_COMPAT_INFO"
	.align	4
        /*0000*/ 	.byte	0x02, 0x09, 0x00, 0x00, 0x02, 0x02, 0x01, 0x00, 0x02, 0x05, 0x05, 0x00, 0x03, 0x07, 0x01, 0x01
        /*0010*/ 	.byte	0x02, 0x03, 0x00, 0x00, 0x02, 0x06, 0x01, 0x00, 0x04, 0x0b, 0x08, 0x00, 0x01, 0x00, 0x00, 0x00
        /*0020*/ 	.byte	0x00, 0x00, 0x00, 0x00


//--------------------- .nv.info._Z42calculate_max_array_and_update_temperaturePdS_S_jj --------------------------
	.section	.nv.info._Z42calculate_max_array_and_update_temperaturePdS_S_jj,"",@"SHT_CUDA_INFO"
	.sectionflags	@""
	.align	4


	//----- nvinfo : EIATTR_CUDA_API_VERSION
	.align		4
        /*0000*/ 	.byte	0x04, 0x37
        /*0002*/ 	.short	(.L_31 - .L_30)
.L_30:
        /*0004*/ 	.word	0x00000082


	//----- nvinfo : EIATTR_KPARAM_INFO
	.align		4
.L_31:
        /*0008*/ 	.byte	0x04, 0x17
        /*000a*/ 	.short	(.L_33 - .L_32)
.L_32:
        /*000c*/ 	.word	0x00000000
        /*0010*/ 	.short	0x0004
        /*0012*/ 	.short	0x001c
        /*0014*/ 	.byte	0x00, 0xf0, 0x11, 0x00


	//----- nvinfo : EIATTR_KPARAM_INFO
	.align		4
.L_33:
        /*0018*/ 	.byte	0x04, 0x17
        /*001a*/ 	.short	(.L_35 - .L_34)
.L_34:
        /*001c*/ 	.word	0x00000000
        /*0020*/ 	.short	0x0003
        /*0022*/ 	.short	0x0018
        /*0024*/ 	.byte	0x00, 0xf0, 0x11, 0x00


	//----- nvinfo : EIATTR_KPARAM_INFO
	.align		4
.L_35:
        /*0028*/ 	.byte	0x04, 0x17
        /*002a*/ 	.short	(.L_37 - .L_36)
.L_36:
        /*002c*/ 	.word	0x00000000
        /*0030*/ 	.short	0x0002
        /*0032*/ 	.short	0x0010
        /*0034*/ 	.byte	0x00, 0xf5, 0x21, 0x00


	//----- nvinfo : EIATTR_KPARAM_INFO
	.align		4
.L_37:
        /*0038*/ 	.byte	0x04, 0x17
        /*003a*/ 	.short	(.L_39 - .L_38)
.L_38:
        /*003c*/ 	.word	0x00000000
        /*0040*/ 	.short	0x0001
        /*0042*/ 	.short	0x0008
        /*0044*/ 	.byte	0x00, 0xf5, 0x21, 0x00


	//----- nvinfo : EIATTR_KPARAM_INFO
	.align		4
.L_39:
        /*0048*/ 	.byte	0x04, 0x17
        /*004a*/ 	.short	(.L_41 - .L_40)
.L_40:
        /*004c*/ 	.word	0x00000000
        /*0050*/ 	.short	0x0000
        /*0052*/ 	.short	0x0000
        /*0054*/ 	.byte	0x00, 0xf5, 0x21, 0x00


	//----- nvinfo : EIATTR_SPARSE_MMA_MASK
	.align		4
.L_41:
        /*0058*/ 	.byte	0x03, 0x50
        /*005a*/ 	.short	0x0000


	//----- nvinfo : EIATTR_MAXREG_COUNT
	.align		4
        /*005c*/ 	.byte	0x03, 0x1b
        /*005e*/ 	.short	0x00ff


	//----- nvinfo : EIATTR_NUM_BARRIERS
	.align		4
        /*0060*/ 	.byte	0x02, 0x4c
        /*0062*/ 	.byte	0x01
	.zero		1


	//----- nvinfo : EIATTR_MERCURY_ISA_VERSION
	.align		4
        /*0064*/ 	.byte	0x03, 0x5f
        /*0066*/ 	.short	0x0101


	//----- nvinfo : EIATTR_VRC_CTA_INIT_COUNT
	.align		4
        /*0068*/ 	.byte	0x02, 0x4a
	.zero		1
	.zero		1


	//----- nvinfo : EIATTR_EXIT_INSTR_OFFSETS
	.align		4
        /*006c*/ 	.byte	0x04, 0x1c
        /*006e*/ 	.short	(.L_43 - .L_42)


	//   ....[0]....
.L_42:
        /*0070*/ 	.word	0x00000410


	//   ....[1]....
        /*0074*/ 	.word	0x000004b0


	//----- nvinfo : EIATTR_CBANK_PARAM_SIZE
	.align		4
.L_43:
        /*0078*/ 	.byte	0x03, 0x19
        /*007a*/ 	.short	0x0020


	//----- nvinfo : EIATTR_PARAM_CBANK
	.align		4
        /*007c*/ 	.byte	0x04, 0x0a
        /*007e*/ 	.short	(.L_45 - .L_44)
	.align		4
.L_44:
        /*0080*/ 	.word	index@(.nv.constant0._Z42calculate_max_array_and_update_temperaturePdS_S_jj)
        /*0084*/ 	.short	0x0380
        /*0086*/ 	.short	0x0020


	//----- nvinfo : EIATTR_SW_WAR
	.align		4
.L_45:
        /*0088*/ 	.byte	0x04, 0x36
        /*008a*/ 	.short	(.L_47 - .L_46)
.L_46:
        /*008c*/ 	.word	0x00000008
.L_47:


//--------------------- .nv.info._Z11main_kernelPKdPdii --------------------------
	.section	.nv.info._Z11main_kernelPKdPdii,"",@"SHT_CUDA_INFO"
	.sectionflags	@""
	.align	4


	//----- nvinfo : EIATTR_CUDA_API_VERSION
	.align		4
        /*0000*/ 	.byte	0x04, 0x37
        /*0002*/ 	.short	(.L_49 - .L_48)
.L_48:
        /*0004*/ 	.word	0x00000082


	//----- nvinfo : EIATTR_KPARAM_INFO
	.align		4
.L_49:
        /*0008*/ 	.byte	0x04, 0x17
        /*000a*/ 	.short	(.L_51 - .L_50)
.L_50:
        /*000c*/ 	.word	0x00000000
        /*0010*/ 	.short	0x0003
        /*0012*/ 	.short	0x0014
        /*0014*/ 	.byte	0x00, 0xf0, 0x11, 0x00


	//----- nvinfo : EIATTR_KPARAM_INFO
	.align		4
.L_51:
        /*0018*/ 	.byte	0x04, 0x17
        /*001a*/ 	.short	(.L_53 - .L_52)
.L_52:
        /*001c*/ 	.word	0x00000000
        /*0020*/ 	.short	0x0002
        /*0022*/ 	.short	0x0010
        /*0024*/ 	.byte	0x00, 0xf0, 0x11, 0x00


	//----- nvinfo : EIATTR_KPARAM_INFO
	.align		4
.L_53:
        /*0028*/ 	.byte	0x04, 0x17
        /*002a*/ 	.short	(.L_55 - .L_54)
.L_54:
        /*002c*/ 	.word	0x00000000
        /*0030*/ 	.short	0x0001
        /*0032*/ 	.short	0x0008
        /*0034*/ 	.byte	0x00, 0xf5, 0x21, 0x00


	//----- nvinfo : EIATTR_KPARAM_INFO
	.align		4
.L_55:
        /*0038*/ 	.byte	0x04, 0x17
        /*003a*/ 	.short	(.L_57 - .L_56)
.L_56:
        /*003c*/ 	.word	0x00000000
        /*0040*/ 	.short	0x0000
        /*0042*/ 	.short	0x0000
        /*0044*/ 	.byte	0x00, 0xf5, 0x21, 0x00


	//----- nvinfo : EIATTR_SPARSE_MMA_MASK
	.align		4
.L_57:
        /*0048*/ 	.byte	0x03, 0x50
        /*004a*/ 	.short	0x0000


	//----- nvinfo : EIATTR_MAXREG_COUNT
	.align		4
        /*004c*/ 	.byte	0x03, 0x1b
        /*004e*/ 	.short	0x00ff


	//----- nvinfo : EIATTR_MERCURY_ISA_VERSION
	.align		4
        /*0050*/ 	.byte	0x03, 0x5f
        /*0052*/ 	.short	0x0101


	//----- nvinfo : EIATTR_VRC_CTA_INIT_COUNT
	.align		4
        /*0054*/ 	.byte	0x02, 0x4a
	.zero		1
	.zero		1


	//----- nvinfo : EIATTR_EXIT_INSTR_OFFSETS
	.align		4
        /*0058*/ 	.byte	0x04, 0x1c
        /*005a*/ 	.short	(.L_59 - .L_58)


	//   ....[0]....
.L_58:
        /*005c*/ 	.word	0x00000100


	//   ....[1]....
        /*0060*/ 	.word	0x000002d0


	//----- nvinfo : EIATTR_CBANK_PARAM_SIZE
	.align		4
.L_59:
        /*0064*/ 	.byte	0x03, 0x19
        /*0066*/ 	.short	0x0018


	//----- nvinfo : EIATTR_PARAM_CBANK
	.align		4
        /*0068*/ 	.byte	0x04, 0x0a
        /*006a*/ 	.short	(.L_61 - .L_60)
	.align		4
.L_60:
        /*006c*/ 	.word	index@(.nv.constant0._Z11main_kernelPKdPdii)
        /*0070*/ 	.short	0x0380
        /*0072*/ 	.short	0x0018


	//----- nvinfo : EIATTR_SW_WAR
	.align		4
.L_61:
        /*0074*/ 	.byte	0x04, 0x36
        /*0076*/ 	.short	(.L_63 - .L_62)
.L_62:
        /*0078*/ 	.word	0x00000008
.L_63:


//--------------------- .nv.info._Z27fixBoundaryConditionKernel2Pdii --------------------------
	.section	.nv.info._Z27fixBoundaryConditionKernel2Pdii,"",@"SHT_CUDA_INFO"
	.sectionflags	@""
	.align	4


	//----- nvinfo : EIATTR_CUDA_API_VERSION
	.align		4
        /*0000*/ 	.byte	0x04, 0x37
        /*0002*/ 	.short	(.L_65 - .L_64)
.L_64:
        /*0004*/ 	.word	0x00000082


	//----- nvinfo : EIATTR_KPARAM_INFO
	.align		4
.L_65:
        /*0008*/ 	.byte	0x04, 0x17
        /*000a*/ 	.short	(.L_67 - .L_66)
.L_66:
        /*000c*/ 	.word	0x00000000
        /*0010*/ 	.short	0x0002
        /*0012*/ 	.short	0x000c
        /*0014*/ 	.byte	0x00, 0xf0, 0x11, 0x00


	//----- nvinfo : EIATTR_KPARAM_INFO
	.align		4
.L_67:
        /*0018*/ 	.byte	0x04, 0x17
        /*001a*/ 	.short	(.L_69 - .L_68)
.L_68:
        /*001c*/ 	.word	0x00000000
        /*0020*/ 	.short	0x0001
        /*0022*/ 	.short	0x0008
        /*0024*/ 	.byte	0x00, 0xf0, 0x11, 0x00


	//----- nvinfo : EIATTR_KPARAM_INFO
	.align		4
.L_69:
        /*0028*/ 	.byte	0x04, 0x17
        /*002a*/ 	.short	(.L_71 - .L_70)
.L_70:
        /*002c*/ 	.word	0x00000000
        /*0030*/ 	.short	0x0000
        /*0032*/ 	.short	0x0000
        /*0034*/ 	.byte	0x00, 0xf5, 0x21, 0x00


	//----- nvinfo : EIATTR_SPARSE_MMA_MASK
	.align		4
.L_71:
        /*0038*/ 	.byte	0x03, 0x50
        /*003a*/ 	.short	0x0000


	//----- nvinfo : EIATTR_MAXREG_COUNT
	.align		4
        /*003c*/ 	.byte	0x03, 0x1b
        /*003e*/ 	.short	0x00ff


	//----- nvinfo : EIATTR_MERCURY_ISA_VERSION
	.align		4
        /*0040*/ 	.byte	0x03, 0x5f
        /*0042*/ 	.short	0x0101


	//----- nvinfo : EIATTR_VRC_CTA_INIT_COUNT
	.align		4
        /*0044*/ 	.byte	0x02, 0x4a
	.zero		1
	.zero		1


	//----- nvinfo : EIATTR_EXIT_INSTR_OFFSETS
	.align		4
        /*0048*/ 	.byte	0x04, 0x1c
        /*004a*/ 	.short	(.L_73 - .L_72)


	//   ....[0]....
.L_72:
        /*004c*/ 	.word	0x00000090


	//   ....[1]....
        /*0050*/ 	.word	0x00000180


	//----- nvinfo : EIATTR_CBANK_PARAM_SIZE
	.align		4
.L_73:
        /*0054*/ 	.byte	0x03, 0x19
        /*0056*/ 	.short	0x0010


	//----- nvinfo : EIATTR_PARAM_CBANK
	.align		4
        /*0058*/ 	.byte	0x04, 0x0a
        /*005a*/ 	.short	(.L_75 - .L_74)
	.align		4
.L_74:
        /*005c*/ 	.word	index@(.nv.constant0._Z27fixBoundaryConditionKernel2Pdii)
        /*0060*/ 	.short	0x0380
        /*0062*/ 	.short	0x0010


	//----- nvinfo : EIATTR_SW_WAR
	.align		4
.L_75:
        /*0064*/ 	.byte	0x04, 0x36
        /*0066*/ 	.short	(.L_77 - .L_76)
.L_76:
        /*0068*/ 	.word	0x00000008
.L_77:


//--------------------- .nv.info._Z27fixBoundaryConditionKernel1Pdii --------------------------
	.section	.nv.info._Z27fixBoundaryConditionKernel1Pdii,"",@"SHT_CUDA_INFO"
	.sectionflags	@""
	.align	4


	//----- nvinfo : EIATTR_CUDA_API_VERSION
	.align		4
        /*0000*/ 	.byte	0x04, 0x37
        /*0002*/ 	.short	(.L_79 - .L_78)
.L_78:
        /*0004*/ 	.word	0x00000082


	//----- nvinfo : EIATTR_KPARAM_INFO
	.align		4
.L_79:
        /*0008*/ 	.byte	0x04, 0x17
        /*000a*/ 	.short	(.L_81 - .L_80)
.L_80:
        /*000c*/ 	.word	0x00000000
        /*0010*/ 	.short	0x0002
        /*0012*/ 	.short	0x000c
        /*0014*/ 	.byte	0x00, 0xf0, 0x11, 0x00


	//----- nvinfo : EIATTR_KPARAM_INFO
	.align		4
.L_81:
        /*0018*/ 	.byte	0x04, 0x17
        /*001a*/ 	.short	(.L_83 - .L_82)
.L_82:
        /*001c*/ 	.word	0x00000000
        /*0020*/ 	.short	0x0001
        /*0022*/ 	.short	0x0008
        /*0024*/ 	.byte	0x00, 0xf0, 0x11, 0x00


	//----- nvinfo : EIATTR_KPARAM_INFO
	.align		4
.L_83:
        /*0028*/ 	.byte	0x04, 0x17
        /*002a*/ 	.short	(.L_85 - .L_84)
.L_84:
        /*002c*/ 	.word	0x00000000
        /*0030*/ 	.short	0x0000
        /*0032*/ 	.short	0x0000
        /*0034*/ 	.byte	0x00, 0xf5, 0x21, 0x00


	//----- nvinfo : EIATTR_SPARSE_MMA_MASK
	.align		4
.L_85:
        /*0038*/ 	.byte	0x03, 0x50
        /*003a*/ 	.short	0x0000


	//----- nvinfo : EIATTR_MAXREG_COUNT
	.align		4
        /*003c*/ 	.byte	0x03, 0x1b
        /*003e*/ 	.short	0x00ff


	//----- nvinfo : EIATTR_MERCURY_ISA_VERSION
	.align		4
        /*0040*/ 	.byte	0x03, 0x5f
        /*0042*/ 	.short	0x0101


	//----- nvinfo : EIATTR_VRC_CTA_INIT_COUNT
	.align		4
        /*0044*/ 	.byte	0x02, 0x4a
	.zero		1
	.zero		1


	//----- nvinfo : EIATTR_EXIT_INSTR_OFFSETS
	.align		4
        /*0048*/ 	.byte	0x04, 0x1c
        /*004a*/ 	.short	(.L_87 - .L_86)


	//   ....[0]....
.L_86:
        /*004c*/ 	.word	0x00000090


	//   ....[1]....
        /*0050*/ 	.word	0x00000180


	//----- nvinfo : EIATTR_CBANK_PARAM_SIZE
	.align		4
.L_87:
        /*0054*/ 	.byte	0x03, 0x19
        /*0056*/ 	.short	0x0010


	//----- nvinfo : EIATTR_PARAM_CBANK
	.align		4
        /*0058*/ 	.byte	0x04, 0x0a
        /*005a*/ 	.short	(.L_89 - .L_88)
	.align		4
.L_88:
        /*005c*/ 	.word	index@(.nv.constant0._Z27fixBoundaryConditionKernel1Pdii)
        /*0060*/ 	.short	0x0380
        /*0062*/ 	.short	0x0010


	//----- nvinfo : EIATTR_SW_WAR
	.align		4
.L_89:
        /*0064*/ 	.byte	0x04, 0x36
        /*0066*/ 	.short	(.L_91 - .L_90)
.L_90:
        /*0068*/ 	.word	0x00000008
.L_91:


//--------------------- .nv.info._Z17initializerKernelPdii --------------------------
	.section	.nv.info._Z17initializerKernelPdii,"",@"SHT_CUDA_INFO"
	.sectionflags	@""
	.align	4


	//----- nvinfo : EIATTR_CUDA_API_VERSION
	.align		4
        /*0000*/ 	.byte	0x04, 0x37
        /*0002*/ 	.short	(.L_93 - .L_92)
.L_92:
        /*0004*/ 	.word	0x00000082


	//----- nvinfo : EIATTR_KPARAM_INFO
	.align		4
.L_93:
        /*0008*/ 	.byte	0x04, 0x17
        /*000a*/ 	.short	(.L_95 - .L_94)
.L_94:
        /*000c*/ 	.word	0x00000000
        /*0010*/ 	.short	0x0002
        /*0012*/ 	.short	0x000c
        /*0014*/ 	.byte	0x00, 0xf0, 0x11, 0x00


	//----- nvinfo : EIATTR_KPARAM_INFO
	.align		4
.L_95:
        /*0018*/ 	.byte	0x04, 0x17
        /*001a*/ 	.short	(.L_97 - .L_96)
.L_96:
        /*001c*/ 	.word	0x00000000
        /*0020*/ 	.short	0x0001
        /*0022*/ 	.short	0x0008
        /*0024*/ 	.byte	0x00, 0xf0, 0x11, 0x00


	//----- nvinfo : EIATTR_KPARAM_INFO
	.align		4
.L_97:
        /*0028*/ 	.byte	0x04, 0x17
        /*002a*/ 	.short	(.L_99 - .L_98)
.L_98:
        /*002c*/ 	.word	0x00000000
        /*0030*/ 	.short	0x0000
        /*0032*/ 	.short	0x0000
        /*0034*/ 	.byte	0x00, 0xf5, 0x21, 0x00


	//----- nvinfo : EIATTR_SPARSE_MMA_MASK
	.align		4
.L_99:
        /*0038*/ 	.byte	0x03, 0x50
        /*003a*/ 	.short	0x0000


	//----- nvinfo : EIATTR_MAXREG_COUNT
	.align		4
        /*003c*/ 	.byte	0x03, 0x1b
        /*003e*/ 	.short	0x00ff


	//----- nvinfo : EIATTR_MERCURY_ISA_VERSION
	.align		4
        /*0040*/ 	.byte	0x03, 0x5f
        /*0042*/ 	.short	0x0101


	//----- nvinfo : EIATTR_VRC_CTA_INIT_COUNT
	.align		4
        /*0044*/ 	.byte	0x02, 0x4a
	.zero		1
	.zero		1


	//----- nvinfo : EIATTR_EXIT_INSTR_OFFSETS
	.align		4
        /*0048*/ 	.byte	0x04, 0x1c
        /*004a*/ 	.short	(.L_101 - .L_100)


	//   ....[0]....
.L_100:
        /*004c*/ 	.word	0x000000e0


	//   ....[1]....
        /*0050*/ 	.word	0x00000160


	//----- nvinfo : EIATTR_CBANK_PARAM_SIZE
	.align		4
.L_101:
        /*0054*/ 	.byte	0x03, 0x19
        /*0056*/ 	.short	0x0010


	//----- nvinfo : EIATTR_PARAM_CBANK
	.align		4
        /*0058*/ 	.byte	0x04, 0x0a
        /*005a*/ 	.short	(.L_103 - .L_102)
	.align		4
.L_102:
        /*005c*/ 	.word	index@(.nv.constant0._Z17initializerKernelPdii)
        /*0060*/ 	.short	0x0380
        /*0062*/ 	.short	0x0010


	//----- nvinfo : EIATTR_SW_WAR
	.align		4
.L_103:
        /*0064*/ 	.byte	0x04, 0x36
        /*0066*/ 	.short	(.L_105 - .L_104)
.L_104:
        /*0068*/ 	.word	0x00000008
.L_105:


//--------------------- .nv.callgraph             --------------------------
	.section	.nv.callgraph,"",@"SHT_CUDA_CALLGRAPH"
	.align	4
	.sectionentsize	8
	.align		4
        /*0000*/ 	.word	0x00000000
	.align		4
        /*0004*/ 	.word	0xffffffff
	.align		4
        /*0008*/ 	.word	0x00000000
	.align		4
        /*000c*/ 	.word	0xfffffffe
	.align		4
        /*0010*/ 	.word	0x00000000
	.align		4
        /*0014*/ 	.word	0xfffffffd
	.align		4
        /*0018*/ 	.word	0x00000000
	.align		4
        /*001c*/ 	.word	0xfffffffc


//--------------------- .text._Z42calculate_max_array_and_update_temperaturePdS_S_jj --------------------------
	.section	.text._Z42calculate_max_array_and_update_temperaturePdS_S_jj,"ax",@progbits
	.align	128
        .global         _Z42calculate_max_array_and_update_temperaturePdS_S_jj
        .type           _Z42calculate_max_array_and_update_temperaturePdS_S_jj,@function
        .size           _Z42calculate_max_array_and_update_temperaturePdS_S_jj,(.L_x_7 - _Z42calculate_max_array_and_update_temperaturePdS_S_jj)
        .other          _Z42calculate_max_array_and_update_temperaturePdS_S_jj,@"STO_CUDA_ENTRY STV_DEFAULT"
_Z42calculate_max_array_and_update_temperaturePdS_S_jj:
.text._Z42calculate_max_array_and_update_temperaturePdS_S_jj:
[----:B------:R-:W-:Y:S01]  /*0000*/  LDC R1, c[0x0][0x37c] ;  /* 0x0000df00ff017b82 */ /* 0x000fe20000000800 */
[----:B------:R-:W0:Y:S07]  /*0010*/  S2R R15, SR_TID.X ;  /* 0x00000000000f7919 */ /* 0x000e2e0000002100 */
[----:B------:R-:W0:Y:S01]  /*0020*/  S2UR UR8, SR_CTAID.X ;  /* 0x00000000000879c3 */ /* 0x000e220000002500 */
[----:B------:R-:W1:Y:S01]  /*0030*/  LDCU.64 UR10, c[0x0][0x398] ;  /* 0x00007300ff0a77ac */ /* 0x000e620008000a00 */
[----:B------:R-:W2:Y:S01]  /*0040*/  S2R R0, SR_CTAID.Y ;  /* 0x0000000000007919 */ /* 0x000ea20000002600 */
[----:B------:R-:W3:Y:S01]  /*0050*/  LDCU.64 UR6, c[0x0][0x358] ;  /* 0x00006b00ff0677ac */ /* 0x000ee20008000a00 */
[----:B------:R-:W2:Y:S04]  /*0060*/  S2R R14, SR_TID.Y ;  /* 0x00000000000e7919 */ /* 0x000ea80000002200 */
[----:B------:R-:W0:Y:S01]  /*0070*/  LDC R12, c[0x0][0x360] ;  /* 0x0000d800ff0c7b82 */ /* 0x000e220000000800 */
[----:B------:R-:W2:Y:S07]  /*0080*/  LDCU UR9, c[0x0][0x364] ;  /* 0x00006c80ff0977ac */ /* 0x000eae0008000800 */
[----:B------:R-:W4:Y:S01]  /*0090*/  LDC.64 R4, c[0x0][0x380] ;  /* 0x0000e000ff047b82 */ /* 0x000f220000000a00 */
[----:B-1----:R-:W-:-:S04]  /*00a0*/  UIMAD UR4, UR11, UR10, UR10 ;  /* 0x0000000a0b0472a4 */ /* 0x002fc8000f8e020a */
[----:B------:R-:W-:-:S03]  /*00b0*/  UIADD3.X UR4, UPT, UPT, UR4, UR11, URZ, UPT, !UPT ;  /* 0x0000000b04047290 */ /* 0x000fc6000bffe4ff */
[----:B------:R-:W1:Y:S01]  /*00c0*/  LDC.64 R2, c[0x0][0x388] ;  /* 0x0000e200ff027b82 */ /* 0x000e620000000a00 */
[----:B0-----:R-:W-:-:S05]  /*00d0*/  IMAD R10, R12, UR8, R15 ;  /* 0x000000080c0a7c24 */ /* 0x001fca000f8e020f */
[----:B------:R-:W-:Y:S01]  /*00e0*/  ISETP.NE.AND P0, PT, R10, RZ, PT ;  /* 0x000000ff0a00720c */ /* 0x000fe20003f05270 */
[----:B--2---:R-:W-:Y:S01]  /*00f0*/  IMAD R7, R0, UR9, R14 ;  /* 0x0000000900077c24 */ /* 0x004fe2000f8e020e */
[----:B------:R-:W-:-:S03]  /*0100*/  ISETP.GE.U32.AND P1, PT, R10, UR11, PT ;  /* 0x0000000b0a007c0c */ /* 0x000fc6000bf26070 */
[C---:B------:R-:W-:Y:S01]  /*0110*/  IMAD R6, R7.reuse, UR11, R10 ;  /* 0x0000000b07067c24 */ /* 0x040fe2000f8e020a */
[C---:B------:R-:W-:Y:S02]  /*0120*/  ISETP.EQ.OR P0, PT, R7.reuse, RZ, !P0 ;  /* 0x000000ff0700720c */ /* 0x040fe40004702670 */
[C---:B------:R-:W-:Y:S01]  /*0130*/  ISETP.GE.U32.OR P1, PT, R7.reuse, UR10, P1 ;  /* 0x0000000a07007c0c */ /* 0x040fe20008f26470 */
[C---:B------:R-:W-:Y:S01]  /*0140*/  IMAD.IADD R9, R7.reuse, 0x1, R6 ;  /* 0x0000000107097824 */ /* 0x040fe200078e0206 */
[C---:B------:R-:W-:Y:S01]  /*0150*/  ISETP.GE.U32.OR P0, PT, R6.reuse, UR4, P0 ;  /* 0x0000000406007c0c */ /* 0x040fe20008706470 */
[----:B----4-:R-:W-:Y:S01]  /*0160*/  IMAD.WIDE.U32 R4, R6, 0x8, R4 ;  /* 0x0000000806047825 */ /* 0x010fe200078e0004 */
[C---:B------:R-:W-:Y:S02]  /*0170*/  ISETP.EQ.OR P1, PT, R7.reuse, RZ, P1 ;  /* 0x000000ff0700720c */ /* 0x040fe40000f22670 */
[----:B------:R-:W-:Y:S01]  /*0180*/  ISETP.GE.U32.OR P0, PT, R7, UR10, P0 ;  /* 0x0000000a07007c0c */ /* 0x000fe20008706470 */
[----:B-1----:R-:W-:-:S03]  /*0190*/  IMAD.WIDE.U32 R2, R9, 0x8, R2 ;  /* 0x0000000809027825 */ /* 0x002fc600078e0002 */
[C---:B------:R-:W-:Y:S02]  /*01a0*/  ISETP.GE.U32.OR P0, PT, R10.reuse, UR11, P0 ;  /* 0x0000000b0a007c0c */ /* 0x040fe40008706470 */
[----:B------:R-:W-:-:S11]  /*01b0*/  ISETP.EQ.OR P1, PT, R10, RZ, P1 ;  /* 0x000000ff0a00720c */ /* 0x000fd60000f22670 */
[----:B---3--:R-:W2:Y:S04]  /*01c0*/  @!P0 LDG.E.64 R6, desc[UR6][R4.64] ;  /* 0x0000000604068981 */ /* 0x008ea8000c1e1b00 */
[----:B------:R-:W2:Y:S04]  /*01d0*/  @!P0 LDG.E.64 R8, desc[UR6][R2.64] ;  /* 0x0000000602088981 */ /* 0x000ea8000c1e1b00 */
[----:B------:R-:W3:Y:S01]  /*01e0*/  @!P1 LDG.E.64 R10, desc[UR6][R4.64] ;  /* 0x00000006040a9981 */ /* 0x000ee2000c1e1b00 */
[----:B------:R-:W0:Y:S01]  /*01f0*/  S2UR UR5, SR_CgaCtaId ;  /* 0x00000000000579c3 */ /* 0x000e220000008800 */
[C---:B------:R-:W-:Y:S01]  /*0200*/  IMAD R13, R12.reuse, UR9, RZ ;  /* 0x000000090c0d7c24 */ /* 0x040fe2000f8e02ff */
[----:B------:R-:W-:Y:S01]  /*0210*/  UMOV UR4, 0x400 ;  /* 0x0000040000047882 */ /* 0x000fe20000000000 */
[----:B------:R-:W-:Y:S01]  /*0220*/  IMAD R12, R12, R14, R15 ;  /* 0x0000000e0c0c7224 */ /* 0x000fe200078e020f */
[----:B------:R-:W-:Y:S01]  /*0230*/  LOP3.LUT P2, RZ, R14, R15, RZ, 0xfc, !PT ;  /* 0x0000000f0eff7212 */ /* 0x000fe2000784fcff */
[----:B0-----:R-:W-:Y:S01]  /*0240*/  ULEA UR4, UR5, UR4, 0x18 ;  /* 0x0000000405047291 */ /* 0x001fe2000f8ec0ff */
[----:B--2---:R-:W-:Y:S01]  /*0250*/  @!P0 DADD R8, R6, -R8 ;  /* 0x0000000006088229 */ /* 0x004fe20000000808 */
[----:B------:R-:W-:-:S02]  /*0260*/  IMAD.MOV.U32 R6, RZ, RZ, -0x20000000 ;  /* 0xe0000000ff067424 */ /* 0x000fc400078e00ff */
[----:B------:R-:W-:Y:S01]  /*0270*/  IMAD.MOV.U32 R7, RZ, RZ, -0x3e9ced31 ;  /* 0xc16312cfff077424 */ /* 0x000fe200078e00ff */
[----:B---3--:R0:W-:Y:S04]  /*0280*/  @!P1 STG.E.64 desc[UR6][R2.64], R10 ;  /* 0x0000000a02009986 */ /* 0x0081e8000c101b06 */
[----:B------:R-:W-:Y:S01]  /*0290*/  @!P0 DADD R6, -RZ, |R8| ;  /* 0x00000000ff068229 */ /* 0x000fe20000000508 */
[----:B------:R-:W-:Y:S02]  /*02a0*/  ISETP.GE.U32.AND P0, PT, R13, 0x2, PT ;  /* 0x000000020d00780c */ /* 0x000fe40003f06070 */
[----:B------:R-:W-:-:S05]  /*02b0*/  LEA R9, R12, UR4, 0x3 ;  /* 0x000000040c097c11 */ /* 0x000fca000f8e18ff */
[----:B------:R0:W-:Y:S01]  /*02c0*/  STS.64 [R9], R6 ;  /* 0x0000000609007388 */ /* 0x0001e20000000a00 */
[----:B------:R-:W-:Y:S06]  /*02d0*/  BAR.SYNC.DEFER_BLOCKING 0x0 ;  /* 0x0000000000007b1d */ /* 0x000fec0000010000 */
[----:B------:R-:W-:Y:S05]  /*02e0*/  @!P0 BRA `(.L_x_0) ;  /* 0x0000000000488947 */ /* 0x000fea0003800000 */
.L_x_1:
[----:B0-----:R-:W-:-:S04]  /*02f0*/  SHF.R.U32.HI R6, RZ, 0x1, R13 ;  /* 0x00000001ff067819 */ /* 0x001fc8000001160d */
[----:B------:R-:W-:-:S13]  /*0300*/  ISETP.GE.U32.AND P0, PT, R12, R6, PT ;  /* 0x000000060c00720c */ /* 0x000fda0003f06070 */
[----:B------:R-:W-:Y:S01]  /*0310*/  @!P0 IMAD R4, R6, 0x8, R9 ;  /* 0x0000000806048824 */ /* 0x000fe200078e0209 */
[----:B------:R-:W0:Y:S05]  /*0320*/  @!P0 LDS.64 R2, [R9] ;  /* 0x0000000009028984 */ /* 0x000e2a0000000a00 */
[----:B------:R-:W1:Y:S01]  /*0330*/  @!P0 LDS.64 R4, [R4] ;  /* 0x0000000004048984 */ /* 0x000e620000000a00 */
[----:B0-----:R-:W-:Y:S01]  /*0340*/  @!P0 IMAD.MOV.U32 R7, RZ, RZ, R3 ;  /* 0x000000ffff078224 */ /* 0x001fe200078e0003 */
[----:B-1----:R-:W-:Y:S01]  /*0350*/  @!P0 DSETP.MAX.AND P1, P3, R2, R4, PT ;  /* 0x000000040200822a */ /* 0x002fe20003b2f000 */
[----:B------:R-:W-:Y:S02]  /*0360*/  @!P0 IMAD.MOV.U32 R8, RZ, RZ, R5 ;  /* 0x000000ffff088224 */ /* 0x000fe400078e0005 */
[----:B------:R-:W-:-:S03]  /*0370*/  @!P0 IMAD.MOV.U32 R3, RZ, RZ, R4 ;  /* 0x000000ffff038224 */ /* 0x000fc600078e0004 */
[----:B------:R-:W-:Y:S02]  /*0380*/  @!P0 FSEL R7, R7, R8, P1 ;  /* 0x0000000807078208 */ /* 0x000fe40000800000 */
[----:B------:R-:W-:Y:S02]  /*0390*/  @!P0 LOP3.LUT R8, R8, 0x80000, RZ, 0xfc, !PT ;  /* 0x0008000008088812 */ /* 0x000fe400078efcff */
[----:B------:R-:W-:Y:S02]  /*03a0*/  @!P0 SEL R2, R2, R3, P1 ;  /* 0x0000000302028207 */ /* 0x000fe40000800000 */
[----:B------:R-:W-:-:S05]  /*03b0*/  @!P0 SEL R3, R8, R7, P3 ;  /* 0x0000000708038207 */ /* 0x000fca0001800000 */
[----:B------:R1:W-:Y:S01]  /*03c0*/  @!P0 STS.64 [R9], R2 ;  /* 0x0000000209008388 */ /* 0x0003e20000000a00 */
[----:B------:R-:W-:Y:S01]  /*03d0*/  BAR.SYNC.DEFER_BLOCKING 0x0 ;  /* 0x0000000000007b1d */ /* 0x000fe20000010000 */
[----:B------:R-:W-:Y:S01]  /*03e0*/  ISETP.GT.U32.AND P0, PT, R13, 0x3, PT ;  /* 0x000000030d00780c */ /* 0x000fe20003f04070 */
[----:B------:R-:W-:-:S12]  /*03f0*/  IMAD.MOV.U32 R13, RZ, RZ, R6 ;  /* 0x000000ffff0d7224 */ /* 0x000fd800078e0006 */
[----:B-1----:R-:W-:Y:S05]  /*0400*/  @P0 BRA `(.L_x_1) ;  /* 0xfffffffc00b80947 */ /* 0x002fea000383ffff */
.L_x_0:
[----:B------:R-:W-:Y:S05]  /*0410*/  @P2 EXIT ;  /* 0x000000000000294d */ /* 0x000fea0003800000 */
[----:B------:R-:W1:Y:S01]  /*0420*/  S2UR UR5, SR_CgaCtaId ;  /* 0x00000000000579c3 */ /* 0x000e620000008800 */
[----:B------:R-:W-:-:S07]  /*0430*/  UMOV UR4, 0x400 ;  /* 0x0000040000047882 */ /* 0x000fce0000000000 */
[----:B0-----:R-:W0:Y:S08]  /*0440*/  LDC R7, c[0x0][0x370] ;  /* 0x0000dc00ff077b82 */ /* 0x001e300000000800 */
[----:B------:R-:W2:Y:S01]  /*0450*/  LDC.64 R4, c[0x0][0x390] ;  /* 0x0000e400ff047b82 */ /* 0x000ea20000000a00 */
[----:B-1----:R-:W-:Y:S01]  /*0460*/  ULEA UR4, UR5, UR4, 0x18 ;  /* 0x0000000405047291 */ /* 0x002fe2000f8ec0ff */
[----:B0-----:R-:W-:-:S08]  /*0470*/  IMAD R7, R0, R7, UR8 ;  /* 0x0000000800077e24 */ /* 0x001fd0000f8e0207 */
[----:B------:R-:W0:Y:S01]  /*0480*/  LDS.64 R2, [UR4] ;  /* 0x00000004ff027984 */ /* 0x000e220008000a00 */
[----:B--2---:R-:W-:-:S05]  /*0490*/  IMAD.WIDE.U32 R4, R7, 0x8, R4 ;  /* 0x0000000807047825 */ /* 0x004fca00078e0004 */
[----:B0-----:R-:W-:Y:S01]  /*04a0*/  STG.E.64 desc[UR6][R4.64], R2 ;  /* 0x0000000204007986 */ /* 0x001fe2000c101b06 */
[----:B------:R-:W-:Y:S05]  /*04b0*/  EXIT ;  /* 0x000000000000794d */ /* 0x000fea0003800000 */
.L_x_2:
[----:B------:R-:W-:-:S00]  /*04c0*/  BRA `(.L_x_2) ;  /* 0xfffffffc00fc7947 */ /* 0x000fc0000383ffff */
[----:B------:R-:W-:-:S00]  /*04d0*/  NOP ;  /* 0x0000000000007918 */ /* 0x000fc00000000000 */
        /* <DEDUP_REMOVED lines=10> */
.L_x_7:


//--------------------- .text._Z11main_kernelPKdPdii --------------------------
	.section	.text._Z11main_kernelPKdPdii,"ax",@progbits
	.align	128
        .global         _Z11main_kernelPKdPdii
        .type           _Z11main_kernelPKdPdii,@function
        .size           _Z11main_kernelPKdPdii,(.L_x_8 - _Z11main_kernelPKdPdii)
        .other          _Z11main_kernelPKdPdii,@"STO_CUDA_ENTRY STV_DEFAULT"
_Z11main_kernelPKdPdii:
.text._Z11main_kernelPKdPdii:
[----:B------:R-:W-:Y:S01]  /*0000*/  LDC R1, c[0x0][0x37c] ;  /* 0x0000df00ff017b82 */ /* 0x000fe20000000800 */
[----:B------:R-:W0:Y:S07]  /*0010*/  S2R R5, SR_TID.X ;  /* 0x0000000000057919 */ /* 0x000e2e0000002100 */
[----:B------:R-:W1:Y:S01]  /*0020*/  LDC R0, c[0x0][0x364] ;  /* 0x0000d900ff007b82 */ /* 0x000e620000000800 */
[----:B------:R-:W1:Y:S07]  /*0030*/  S2R R3, SR_TID.Y ;  /* 0x0000000000037919 */ /* 0x000e6e0000002200 */
[----:B------:R-:W0:Y:S08]  /*0040*/  S2UR UR5, SR_CTAID.X ;  /* 0x00000000000579c3 */ /* 0x000e300000002500 */
[----:B------:R-:W0:Y:S08]  /*0050*/  LDC R2, c[0x0][0x360] ;  /* 0x0000d800ff027b82 */ /* 0x000e300000000800 */
[----:B------:R-:W1:Y:S08]  /*0060*/  S2UR UR4, SR_CTAID.Y ;  /* 0x00000000000479c3 */ /* 0x000e700000002600 */
[----:B------:R-:W2:Y:S01]  /*0070*/  LDC.64 R8, c[0x0][0x390] ;  /* 0x0000e400ff087b82 */ /* 0x000ea20000000a00 */
[----:B0-----:R-:W-:-:S05]  /*0080*/  IMAD R2, R2, UR5, R5 ;  /* 0x0000000502027c24 */ /* 0x001fca000f8e0205 */
[----:B------:R-:W-:Y:S01]  /*0090*/  ISETP.NE.AND P0, PT, R2, RZ, PT ;  /* 0x000000ff0200720c */ /* 0x000fe20003f05270 */
[----:B-1----:R-:W-:-:S05]  /*00a0*/  IMAD R0, R0, UR4, R3 ;  /* 0x0000000400007c24 */ /* 0x002fca000f8e0203 */
[----:B------:R-:W-:Y:S02]  /*00b0*/  ISETP.EQ.OR P0, PT, R0, RZ, !P0 ;  /* 0x000000ff0000720c */ /* 0x000fe40004702670 */
[----:B--2---:R-:W-:Y:S01]  /*00c0*/  IADD3 R3, PT, PT, R8, 0x1, RZ ;  /* 0x0000000108037810 */ /* 0x004fe20007ffe0ff */
[----:B------:R-:W-:-:S03]  /*00d0*/  VIADD R5, R9, 0x1 ;  /* 0x0000000109057836 */ /* 0x000fc60000000000 */
[----:B------:R-:W-:-:S04]  /*00e0*/  ISETP.GE.U32.OR P0, PT, R0, R3, P0 ;  /* 0x000000030000720c */ /* 0x000fc80000706470 */
[----:B------:R-:W-:-:S13]  /*00f0*/  ISETP.GE.U32.OR P0, PT, R2, R5, P0 ;  /* 0x000000050200720c */ /* 0x000fda0000706470 */
[----:B------:R-:W-:Y:S05]  /*0100*/  @P0 EXIT ;  /* 0x000000000000094d */ /* 0x000fea0003800000 */
[----:B------:R-:W0:Y:S01]  /*0110*/  LDC.64 R6, c[0x0][0x380] ;  /* 0x0000e000ff067b82 */ /* 0x000e220000000a00 */
[----:B------:R-:W-:Y:S01]  /*0120*/  IADD3 R4, PT, PT, R9, 0x2, RZ ;  /* 0x0000000209047810 */ /* 0x000fe20007ffe0ff */
[----:B------:R-:W-:Y:S01]  /*0130*/  VIADD R3, R0, 0xffffffff ;  /* 0xffffffff00037836 */ /* 0x000fe20000000000 */
[----:B------:R-:W1:Y:S03]  /*0140*/  LDCU.64 UR4, c[0x0][0x358] ;  /* 0x00006b00ff0477ac */ /* 0x000e660008000a00 */
[----:B------:R-:W-:Y:S02]  /*0150*/  IMAD R5, R3, R4, RZ ;  /* 0x0000000403057224 */ /* 0x000fe400078e02ff */
[----:B------:R-:W2:Y:S03]  /*0160*/  LDC.64 R16, c[0x0][0x388] ;  /* 0x0000e200ff107b82 */ /* 0x000ea60000000a00 */
[----:B------:R-:W-:Y:S01]  /*0170*/  LEA R3, R4, R5, 0x1 ;  /* 0x0000000504037211 */ /* 0x000fe200078e08ff */
[----:B------:R-:W-:-:S03]  /*0180*/  IMAD.IADD R5, R2, 0x1, R5 ;  /* 0x0000000102057824 */ /* 0x000fc600078e0205 */
[----:B------:R-:W-:Y:S02]  /*0190*/  IADD3 R11, PT, PT, R2, R3, RZ ;  /* 0x00000003020b7210 */ /* 0x000fe40007ffe0ff */
[----:B------:R-:W-:-:S05]  /*01a0*/  IADD3 R14, PT, PT, R4, R5, RZ ;  /* 0x00000005040e7210 */ /* 0x000fca0007ffe0ff */
[----:B------:R-:W-:Y:S02]  /*01b0*/  VIADD R13, R14, 0xffffffff ;  /* 0xffffffff0e0d7836 */ /* 0x000fe40000000000 */
[----:B0-----:R-:W-:-:S04]  /*01c0*/  IMAD.WIDE.U32 R8, R5, 0x8, R6 ;  /* 0x0000000805087825 */ /* 0x001fc800078e0006 */
[--C-:B------:R-:W-:Y:S02]  /*01d0*/  IMAD.WIDE.U32 R10, R11, 0x8, R6.reuse ;  /* 0x000000080b0a7825 */ /* 0x100fe400078e0006 */
[----:B-1----:R-:W3:Y:S02]  /*01e0*/  LDG.E.64 R8, desc[UR4][R8.64] ;  /* 0x0000000408087981 */ /* 0x002ee4000c1e1b00 */
[----:B------:R-:W-:Y:S02]  /*01f0*/  IMAD.WIDE.U32 R12, R13, 0x8, R6 ;  /* 0x000000080d0c7825 */ /* 0x000fe400078e0006 */
[----:B------:R-:W3:Y:S01]  /*0200*/  LDG.E.64 R10, desc[UR4][R10.64] ;  /* 0x000000040a0a7981 */ /* 0x000ee2000c1e1b00 */
[----:B------:R-:W-:-:S03]  /*0210*/  IADD3 R15, PT, PT, R14, 0x1, RZ ;  /* 0x000000010e0f7810 */ /* 0x000fc60007ffe0ff */
[----:B------:R-:W4:Y:S02]  /*0220*/  LDG.E.64 R12, desc[UR4][R12.64] ;  /* 0x000000040c0c7981 */ /* 0x000f24000c1e1b00 */
[----:B------:R-:W-:-:S06]  /*0230*/  IMAD.WIDE.U32 R14, R15, 0x8, R6 ;  /* 0x000000080f0e7825 */ /* 0x000fcc00078e0006 */
[----:B------:R-:W5:Y:S01]  /*0240*/  LDG.E.64 R14, desc[UR4][R14.64] ;  /* 0x000000040e0e7981 */ /* 0x000f62000c1e1b00 */
[----:B------:R-:W-:-:S04]  /*0250*/  IADD3 R3, PT, PT, R3, -R4, -R0 ;  /* 0x8000000403037210 */ /* 0x000fc80007ffe800 */
[----:B------:R-:W-:-:S05]  /*0260*/  IADD3 R3, PT, PT, R2, R3, RZ ;  /* 0x0000000302037210 */ /* 0x000fca0007ffe0ff */
[----:B--2---:R-:W-:Y:S01]  /*0270*/  IMAD.WIDE.U32 R2, R3, 0x8, R16 ;  /* 0x0000000803027825 */ /* 0x004fe200078e0010 */
[----:B---3--:R-:W-:-:S08]  /*0280*/  DADD R6, R8, R10 ;  /* 0x0000000008067229 */ /* 0x008fd0000000000a */
[----:B----4-:R-:W-:-:S08]  /*0290*/  DADD R6, R6, R12 ;  /* 0x0000000006067229 */ /* 0x010fd0000000000c */
[----:B-----5:R-:W-:-:S08]  /*02a0*/  DADD R6, R6, R14 ;  /* 0x0000000006067229 */ /* 0x020fd0000000000e */
[----:B------:R-:W-:-:S07]  /*02b0*/  DMUL R6, R6, 0.25 ;  /* 0x3fd0000006067828 */ /* 0x000fce0000000000 */
[----:B------:R-:W-:Y:S01]  /*02c0*/  STG.E.64 desc[UR4][R2.64], R6 ;  /* 0x0000000602007986 */ /* 0x000fe2000c101b04 */
[----:B------:R-:W-:Y:S05]  /*02d0*/  EXIT ;  /* 0x000000000000794d */ /* 0x000fea0003800000 */
.L_x_3:
        /* <DEDUP_REMOVED lines=10> */
.L_x_8:


//--------------------- .text._Z27fixBoundaryConditionKernel2Pdii --------------------------
	.section	.text._Z27fixBoundaryConditionKernel2Pdii,"ax",@progbits
	.align	128
        .global         _Z27fixBoundaryConditionKernel2Pdii
        .type           _Z27fixBoundaryConditionKernel2Pdii,@function
        .size           _Z27fixBoundaryConditionKernel2Pdii,(.L_x_9 - _Z27fixBoundaryConditionKernel2Pdii)
        .other          _Z27fixBoundaryConditionKernel2Pdii,@"STO_CUDA_ENTRY STV_DEFAULT"
_Z27fixBoundaryConditionKernel2Pdii:
.text._Z27fixBoundaryConditionKernel2Pdii:
[----:B------:R-:W-:Y:S01]  /*0000*/  LDC R1, c[0x0][0x37c] ;  /* 0x0000df00ff017b82 */ /* 0x000fe20000000800 */
[----:B------:R-:W0:Y:S07]  /*0010*/  S2R R0, SR_TID.X ;  /* 0x0000000000007919 */ /* 0x000e2e0000002100 */
[----:B------:R-:W0:Y:S01]  /*0020*/  S2UR UR5, SR_CTAID.X ;  /* 0x00000000000579c3 */ /* 0x000e220000002500 */
[----:B------:R-:W1:Y:S07]  /*0030*/  LDCU UR8, c[0x0][0x38c] ;  /* 0x00007180ff0877ac */ /* 0x000e6e0008000800 */
[----:B------:R-:W0:Y:S01]  /*0040*/  LDC R3, c[0x0][0x360] ;  /* 0x0000d800ff037b82 */ /* 0x000e220000000800 */
[----:B-1----:R-:W-:Y:S01]  /*0050*/  UIADD3 UR4, UPT, UPT, UR8, 0x1, URZ ;  /* 0x0000000108047890 */ /* 0x002fe2000fffe0ff */
[----:B0-----:R-:W-:-:S05]  /*0060*/  IMAD R3, R3, UR5, R0 ;  /* 0x0000000503037c24 */ /* 0x001fca000f8e0200 */
[----:B------:R-:W-:-:S04]  /*0070*/  ISETP.GE.U32.AND P0, PT, R3, UR4, PT ;  /* 0x0000000403007c0c */ /* 0x000fc8000bf06070 */
[----:B------:R-:W-:-:S13]  /*0080*/  ISETP.EQ.OR P0, PT, R3, RZ, P0 ;  /* 0x000000ff0300720c */ /* 0x000fda0000702670 */
[----:B------:R-:W-:Y:S05]  /*0090*/  @P0 EXIT ;  /* 0x000000000000094d */ /* 0x000fea0003800000 */
[----:B------:R-:W0:Y:S01]  /*00a0*/  LDCU UR5, c[0x0][0x388] ;  /* 0x00007100ff0577ac */ /* 0x000e220008000800 */
[----:B------:R-:W1:Y:S01]  /*00b0*/  LDC.64 R4, c[0x0][0x380] ;  /* 0x0000e000ff047b82 */ /* 0x000e620000000a00 */
[----:B------:R-:W-:Y:S01]  /*00c0*/  HFMA2 R6, -RZ, RZ, 0, 0 ;  /* 0x00000000ff067431 */ /* 0x000fe200000001ff */
[----:B------:R-:W-:Y:S01]  /*00d0*/  MOV R8, 0x0 ;  /* 0x0000000000087802 */ /* 0x000fe20000000f00 */
[----:B------:R-:W-:Y:S01]  /*00e0*/  UIADD3 UR4, UPT, UPT, UR8, 0x2, URZ ;  /* 0x0000000208047890 */ /* 0x000fe2000fffe0ff */
[----:B------:R-:W-:Y:S01]  /*00f0*/  IMAD.MOV.U32 R9, RZ, RZ, 0x40590000 ;  /* 0x40590000ff097424 */ /* 0x000fe200078e00ff */
[----:B------:R-:W2:Y:S02]  /*0100*/  LDCU.64 UR6, c[0x0][0x358] ;  /* 0x00006b00ff0677ac */ /* 0x000ea40008000a00 */
[----:B0-----:R-:W-:-:S06]  /*0110*/  UIMAD UR4, UR4, UR5, UR4 ;  /* 0x00000005040472a4 */ /* 0x001fcc000f8e0204 */
[C---:B------:R-:W-:Y:S01]  /*0120*/  IADD3 R7, PT, PT, R3.reuse, UR4, RZ ;  /* 0x0000000403077c10 */ /* 0x040fe2000fffe0ff */
[----:B-1----:R-:W-:-:S04]  /*0130*/  IMAD.WIDE.U32 R2, R3, 0x8, R4 ;  /* 0x0000000803027825 */ /* 0x002fc800078e0004 */
[----:B------:R-:W-:-:S04]  /*0140*/  IMAD.WIDE.U32 R4, R7, 0x8, R4 ;  /* 0x0000000807047825 */ /* 0x000fc800078e0004 */
[----:B------:R-:W-:-:S05]  /*0150*/  IMAD.MOV.U32 R7, RZ, RZ, 0x40340000 ;  /* 0x40340000ff077424 */ /* 0x000fca00078e00ff */
[----:B--2---:R-:W-:Y:S04]  /*0160*/  STG.E.64 desc[UR6][R2.64], R6 ;  /* 0x0000000602007986 */ /* 0x004fe8000c101b06 */
[----:B------:R-:W-:Y:S01]  /*0170*/  STG.E.64 desc[UR6][R4.64], R8 ;  /* 0x0000000804007986 */ /* 0x000fe2000c101b06 */
[----:B------:R-:W-:Y:S05]  /*0180*/  EXIT ;  /* 0x000000000000794d */ /* 0x000fea0003800000 */
.L_x_4:
        /* <DEDUP_REMOVED lines=15> */
.L_x_9:


//--------------------- .text._Z27fixBoundaryConditionKernel1Pdii --------------------------
	.section	.text._Z27fixBoundaryConditionKernel1Pdii,"ax",@progbits
	.align	128
        .global         _Z27fixBoundaryConditionKernel1Pdii
        .type           _Z27fixBoundaryConditionKernel1Pdii,@function
        .size           _Z27fixBoundaryConditionKernel1Pdii,(.L_x_10 - _Z27fixBoundaryConditionKernel1Pdii)
        .other          _Z27fixBoundaryConditionKernel1Pdii,@"STO_CUDA_ENTRY STV_DEFAULT"
_Z27fixBoundaryConditionKernel1Pdii:
.text._Z27fixBoundaryConditionKernel1Pdii:
        /* <DEDUP_REMOVED lines=14> */
[----:B------:R-:W2:Y:S01]  /*00e0*/  LDCU.64 UR6, c[0x0][0x358] ;  /* 0x00006b00ff0677ac */ /* 0x000ea20008000a00 */
[----:B------:R-:W-:Y:S01]  /*00f0*/  HFMA2 R8, -RZ, RZ, 0, 0 ;  /* 0x00000000ff087431 */ /* 0x000fe200000001ff */
[----:B0-----:R-:W-:-:S06]  /*0100*/  UIADD3 UR4, UPT, UPT, UR5, 0x2, URZ ;  /* 0x0000000205047890 */ /* 0x001fcc000fffe0ff */
[----:B------:R-:W-:-:S05]  /*0110*/  IMAD R3, R0, UR4, RZ ;  /* 0x0000000400037c24 */ /* 0x000fca000f8e02ff */
[C---:B------:R-:W-:Y:S01]  /*0120*/  IADD3.X R7, PT, PT, R3.reuse, UR5, RZ, PT, !PT ;  /* 0x0000000503077c10 */ /* 0x040fe2000bffe4ff */
[----:B-1----:R-:W-:-:S04]  /*0130*/  IMAD.WIDE.U32 R2, R3, 0x8, R4 ;  /* 0x0000000803027825 */ /* 0x002fc800078e0004 */
[----:B------:R-:W-:Y:S01]  /*0140*/  IMAD.WIDE.U32 R4, R7, 0x8, R4 ;  /* 0x0000000807047825 */ /* 0x000fe200078e0004 */
[----:B------:R-:W-:-:S05]  /*0150*/  MOV R7, 0x40240000 ;  /* 0x4024000000077802 */ /* 0x000fca0000000f00 */
[----:B--2---:R-:W-:Y:S04]  /*0160*/  STG.E.64 desc[UR6][R2.64], R6 ;  /* 0x0000000602007986 */ /* 0x004fe8000c101b06 */
[----:B------:R-:W-:Y:S01]  /*0170*/  STG.E.64 desc[UR6][R4.64], R8 ;  /* 0x0000000804007986 */ /* 0x000fe2000c101b06 */
[----:B------:R-:W-:Y:S05]  /*0180*/  EXIT ;  /* 0x000000000000794d */ /* 0x000fea0003800000 */
.L_x_5:
        /* <DEDUP_REMOVED lines=15> */
.L_x_10:


//--------------------- .text._Z17initializerKernelPdii --------------------------
	.section	.text._Z17initializerKernelPdii,"ax",@progbits
	.align	128
        .global         _Z17initializerKernelPdii
        .type           _Z17initializerKernelPdii,@function
        .size           _Z17initializerKernelPdii,(.L_x_11 - _Z17initializerKernelPdii)
        .other          _Z17initializerKernelPdii,@"STO_CUDA_ENTRY STV_DEFAULT"
_Z17initializerKernelPdii:
.text._Z17initializerKernelPdii:
[----:B------:R-:W-:Y:S01]  /*0000*/  LDC R1, c[0x0][0x37c] ;  /* 0x0000df00ff017b82 */ /* 0x000fe20000000800 */
[----:B------:R-:W0:Y:S07]  /*0010*/  S2R R2, SR_TID.X ;  /* 0x0000000000027919 */ /* 0x000e2e0000002100 */
[----:B------:R-:W1:Y:S01]  /*0020*/  LDC R0, c[0x0][0x364] ;  /* 0x0000d900ff007b82 */ /* 0x000e620000000800 */
[----:B------:R-:W2:Y:S01]  /*0030*/  LDCU.64 UR4, c[0x0][0x388] ;  /* 0x00007100ff0477ac */ /* 0x000ea20008000a00 */
[----:B------:R-:W1:Y:S06]  /*0040*/  S2R R3, SR_TID.Y ;  /* 0x0000000000037919 */ /* 0x000e6c0000002200 */
[----:B------:R-:W0:Y:S08]  /*0050*/  S2UR UR7, SR_CTAID.X ;  /* 0x00000000000779c3 */ /* 0x000e300000002500 */
[----:B------:R-:W0:Y:S01]  /*0060*/  LDC R5, c[0x0][0x360] ;  /* 0x0000d800ff057b82 */ /* 0x000e220000000800 */
[----:B--2---:R-:W-:-:S02]  /*0070*/  UIADD3 UR5, UPT, UPT, UR5, 0x2, URZ ;  /* 0x0000000205057890 */ /* 0x004fc4000fffe0ff */
[----:B------:R-:W-:-:S05]  /*0080*/  UIADD3 UR4, UPT, UPT, UR4, 0x2, URZ ;  /* 0x0000000204047890 */ /* 0x000fca000fffe0ff */
[----:B------:R-:W1:Y:S01]  /*0090*/  S2UR UR6, SR_CTAID.Y ;  /* 0x00000000000679c3 */ /* 0x000e620000002600 */
[----:B0-----:R-:W-:-:S05]  /*00a0*/  IMAD R5, R5, UR7, R2 ;  /* 0x0000000705057c24 */ /* 0x001fca000f8e0202 */
[----:B------:R-:W-:Y:S01]  /*00b0*/  ISETP.GE.U32.AND P0, PT, R5, UR5, PT ;  /* 0x0000000505007c0c */ /* 0x000fe2000bf06070 */
[----:B-1----:R-:W-:-:S05]  /*00c0*/  IMAD R0, R0, UR6, R3 ;  /* 0x0000000600007c24 */ /* 0x002fca000f8e0203 */
[----:B------:R-:W-:-:S13]  /*00d0*/  ISETP.GE.U32.OR P0, PT, R0, UR4, P0 ;  /* 0x0000000400007c0c */ /* 0x000fda0008706470 */
[----:B------:R-:W-:Y:S05]  /*00e0*/  @P0 EXIT ;  /* 0x000000000000094d */ /* 0x000fea0003800000 */
[----:B------:R-:W0:Y:S01]  /*00f0*/  LDC.64 R2, c[0x0][0x380] ;  /* 0x0000e000ff027b82 */ /* 0x000e220000000a00 */
[----:B------:R-:W1:Y:S01]  /*0100*/  LDCU.64 UR6, c[0x0][0x358] ;  /* 0x00006b00ff0677ac */ /* 0x000e620008000a00 */
[----:B------:R-:W-:Y:S02]  /*0110*/  IMAD R7, R0, UR5, R5 ;  /* 0x0000000500077c24 */ /* 0x000fe4000f8e0205 */
[----:B------:R-:W-:Y:S01]  /*0120*/  HFMA2 R4, -RZ, RZ, 0, 0 ;  /* 0x00000000ff047431 */ /* 0x000fe200000001ff */
[----:B------:R-:W-:Y:S01]  /*0130*/  MOV R5, 0x403e0000 ;  /* 0x403e000000057802 */ /* 0x000fe20000000f00 */
[----:B0-----:R-:W-:-:S05]  /*0140*/  IMAD.WIDE.U32 R2, R7, 0x8, R2 ;  /* 0x0000000807027825 */ /* 0x001fca00078e0002 */
[----:B-1----:R-:W-:Y:S01]  /*0150*/  STG.E.64 desc[UR6][R2.64], R4 ;  /* 0x0000000402007986 */ /* 0x002fe2000c101b06 */
[----:B------:R-:W-:Y:S05]  /*0160*/  EXIT ;  /* 0x000000000000794d */ /* 0x000fea0003800000 */
.L_x_6:
        /* <DEDUP_REMOVED lines=9> */
.L_x_11:


//--------------------- .nv.shared._Z42calculate_max_array_and_update_temperaturePdS_S_jj --------------------------
	.section	.nv.shared._Z42calculate_max_array_and_update_temperaturePdS_S_jj,"aw",@nobits
	.sectionflags	@""
	.align	16
	.zero		1024


//--------------------- .nv.shared.reserved.0     --------------------------
	.section	.nv.shared.reserved.0,"aw",@nobits
	.weak		__nv_reservedSMEM_offset_0_alias
	.size		__nv_reservedSMEM_offset_0_alias, 0, 64
	.other		__nv_reservedSMEM_offset_0_alias,@"STO_CUDA_RESERVED_SHARED STV_DEFAULT"
__nv_reservedSMEM_offset_0_alias:
	.zero		0
	.zero		64


//--------------------- .nv.shared._Z11main_kernelPKdPdii --------------------------
	.section	.nv.shared._Z11main_kernelPKdPdii,"aw",@nobits
	.sectionflags	@""
	.align	16
	.zero		1024


//--------------------- .nv.shared._Z27fixBoundaryConditionKernel2Pdii --------------------------
	.section	.nv.shared._Z27fixBoundaryConditionKernel2Pdii,"aw",@nobits
	.sectionflags	@""
	.align	16
	.zero		1024


//--------------------- .nv.shared._Z27fixBoundaryConditionKernel1Pdii --------------------------
	.section	.nv.shared._Z27fixBoundaryConditionKernel1Pdii,"aw",@nobits
	.sectionflags	@""
	.align	16
	.zero		1024


//--------------------- .nv.shared._Z17initializerKernelPdii --------------------------
	.section	.nv.shared._Z17initializerKernelPdii,"aw",@nobits
	.sectionflags	@""
	.align	16
	.zero		1024


//--------------------- .nv.constant0._Z42calculate_max_array_and_update_temperaturePdS_S_jj --------------------------
	.section	.nv.constant0._Z42calculate_max_array_and_update_temperaturePdS_S_jj,"a",@progbits
	.sectionflags	@""
	.align	4
.nv.constant0._Z42calculate_max_array_and_update_temperaturePdS_S_jj:
	.zero		928


//--------------------- .nv.constant0._Z11main_kernelPKdPdii --------------------------
	.section	.nv.constant0._Z11main_kernelPKdPdii,"a",@progbits
	.sectionflags	@""
	.align	4
.nv.constant0._Z11main_kernelPKdPdii:
	.zero		920


//--------------------- .nv.constant0._Z27fixBoundaryConditionKernel2Pdii --------------------------
	.section	.nv.constant0._Z27fixBoundaryConditionKernel2Pdii,"a",@progbits
	.sectionflags	@""
	.align	4
.nv.constant0._Z27fixBoundaryConditionKernel2Pdii:
	.zero		912


//--------------------- .nv.constant0._Z27fixBoundaryConditionKernel1Pdii --------------------------
	.section	.nv.constant0._Z27fixBoundaryConditionKernel1Pdii,"a",@progbits
	.sectionflags	@""
	.align	4
.nv.constant0._Z27fixBoundaryConditionKernel1Pdii:
	.zero		912


//--------------------- .nv.constant0._Z17initializerKernelPdii --------------------------
	.section	.nv.constant0._Z17initializerKernelPdii,"a",@progbits
	.sectionflags	@""
	.align	4
.nv.constant0._Z17initializerKernelPdii:
	.zero		912


//--------------------- SYMBOLS --------------------------

	.type		.nv.reservedSmem.offset0,@object
	.size		.nv.reservedSmem.offset0,0x4
	.type		.nv.reservedSmem.cap,@object
	.size		.nv.reservedSmem.cap,0x4
